//
// Generated by NVIDIA NVVM Compiler
//
// Compiler Build ID: CL-36424714
// Cuda compilation tools, release 13.0, V13.0.88
// Based on NVVM 20.0.0
//

.version 9.0
.target sm_100
.address_size 64

	// .globl	_Z4somaPiS_S_

.visible .entry _Z4somaPiS_S_(
	.param .u64 .ptr .align 1 _Z4somaPiS_S__param_0,
	.param .u64 .ptr .align 1 _Z4somaPiS_S__param_1,
	.param .u64 .ptr .align 1 _Z4somaPiS_S__param_2
)
{
	.reg .pred 	%p<2>;
	.reg .b32 	%r<5>;
	.reg .b64 	%rd<11>;

	ld.param.u64 	%rd1, [_Z4somaPiS_S__param_0];
	ld.param.u64 	%rd2, [_Z4somaPiS_S__param_1];
	ld.param.u64 	%rd3, [_Z4somaPiS_S__param_2];
	mov.u32 	%r1, %ctaid.x;
	setp.gt.u32 	%p1, %r1, 9;
	@%p1 bra 	$L__BB0_2;
	cvta.to.global.u64 	%rd4, %rd1;
	cvta.to.global.u64 	%rd5, %rd2;
	cvta.to.global.u64 	%rd6, %rd3;
	mul.wide.u32 	%rd7, %r1, 4;
	add.s64 	%rd8, %rd4, %rd7;
	ld.global.u32 	%r2, [%rd8];
	add.s64 	%rd9, %rd5, %rd7;
	ld.global.u32 	%r3, [%rd9];
	add.s32 	%r4, %r3, %r2;
	add.s64 	%rd10, %rd6, %rd7;
	st.global.u32 	[%rd10], %r4;
$L__BB0_2:
	ret;

}


// ===== COMPILED SASS (sm_100) =====

	.target	sm_100

	.elftype	@"ET_EXEC"


//--------------------- .note.nv.tkinfo           --------------------------
	.section	.note.nv.tkinfo,"",@"SHT_NOTE"
	.sectionflags	@"SHF_NOTE_NV_TKINFO"
	.tkinfo
        /*0018*/ 	.word	0x00000002
        /*0030*/ 	.string	""
        /*0030*/ 	.string	"ptxas"
        /*0030*/ 	.string	"Cuda compilation tools, release 13.0, V13.0.88"
        /*0030*/ 	.string	"Build cuda_13.0.r13.0/compiler.36424714_0"
        /*0030*/ 	.string	"-arch sm_100 -m 64 "



//--------------------- .note.nv.cuinfo           --------------------------
	.section	.note.nv.cuinfo,"",@"SHT_NOTE"
	.sectionflags	@"SHF_NOTE_NV_CUINFO"
        /*0018*/ 	.short	0x0002
        /*001a*/ 	.short	0x0064
        /*001c*/ 	.short	0x0082
	.zero		2


//--------------------- .nv.info                  --------------------------
	.section	.nv.info,"",@"SHT_CUDA_INFO"
	.align	4


	//----- nvinfo : EIATTR_REGCOUNT
	.align		4
        /*0000*/ 	.byte	0x04, 0x2f
        /*0002*/ 	.short	(.L_1 - .L_0)
	.align		4
.L_0:
        /*0004*/ 	.word	index@(_Z4somaPiS_S_)
        /*0008*/ 	.word	0x0000000c


	//----- nvinfo : EIATTR_FRAME_SIZE
	.align		4
.L_1:
        /*000c*/ 	.byte	0x04, 0x11
        /*000e*/ 	.short	(.L_3 - .L_2)
	.align		4
.L_2:
        /*0010*/ 	.word	index@(_Z4somaPiS_S_)
        /*0014*/ 	.word	0x00000000


	//----- nvinfo : EIATTR_MIN_STACK_SIZE
	.align		4
.L_3:
        /*0018*/ 	.byte	0x04, 0x12
        /*001a*/ 	.short	(.L_5 - .L_4)
	.align		4
.L_4:
        /*001c*/ 	.word	index@(_Z4somaPiS_S_)
        /*0020*/ 	.word	0x00000000
.L_5:


//--------------------- .nv.compat                --------------------------
	.section	.nv.compat,"",@"SHT_CUDA_COMPAT_INFO"
	.align	4
        /*0000*/ 	.byte	0x02, 0x09, 0x00, 0x00, 0x02, 0x02, 0x01, 0x00, 0x02, 0x05, 0x05, 0x00, 0x03, 0x07, 0x01, 0x01
        /*0010*/ 	.byte	0x02, 0x03, 0x00, 0x00, 0x02, 0x06, 0x01, 0x00, 0x04, 0x0b, 0x08, 0x00, 0x09, 0x00, 0x00, 0x00
        /*0020*/ 	.byte	0x00, 0x00, 0x00, 0x00


//--------------------- .nv.info._Z4somaPiS_S_    --------------------------
	.section	.nv.info._Z4somaPiS_S_,"",@"SHT_CUDA_INFO"
	.sectionflags	@""
	.align	4


	//----- nvinfo : EIATTR_CUDA_API_VERSION
	.align		4
        /*0000*/ 	.byte	0x04, 0x37
        /*0002*/ 	.short	(.L_7 - .L_6)
.L_6:
        /*0004*/ 	.word	0x00000082


	//----- nvinfo : EIATTR_KPARAM_INFO
	.align		4
.L_7:
        /*0008*/ 	.byte	0x04, 0x17
        /*000a*/ 	.short	(.L_9 - .L_8)
.L_8:
        /*000c*/ 	.word	0x00000000
        /*0010*/ 	.short	0x0002
        /*0012*/ 	.short	0x0010
        /*0014*/ 	.byte	0x00, 0xf5, 0x21, 0x00


	//----- nvinfo : EIATTR_KPARAM_INFO
	.align		4
.L_9:
        /*0018*/ 	.byte	0x04, 0x17
        /*001a*/ 	.short	(.L_11 - .L_10)
.L_10:
        /*001c*/ 	.word	0x00000000
        /*0020*/ 	.short	0x0001
        /*0022*/ 	.short	0x0008
        /*0024*/ 	.byte	0x00, 0xf5, 0x21, 0x00


	//----- nvinfo : EIATTR_KPARAM_INFO
	.align		4
.L_11:
        /*0028*/ 	.byte	0x04, 0x17
        /*002a*/ 	.short	(.L_13 - .L_12)
.L_12:
        /*002c*/ 	.word	0x00000000
        /*0030*/ 	.short	0x0000
        /*0032*/ 	.short	0x0000
        /*0034*/ 	.byte	0x00, 0xf5, 0x21, 0x00


	//----- nvinfo : EIATTR_SPARSE_MMA_MASK
	.align		4
.L_13:
        /*0038*/ 	.byte	0x03, 0x50
        /*003a*/ 	.short	0x0000


	//----- nvinfo : EIATTR_MAXREG_COUNT
	.align		4
        /*003c*/ 	.byte	0x03, 0x1b
        /*003e*/ 	.short	0x00ff


	//----- nvinfo : EIATTR_MERCURY_ISA_VERSION
	.align		4
        /*0040*/ 	.byte	0x03, 0x5f
        /*0042*/ 	.short	0x0101


	//----- nvinfo : EIATTR_VRC_CTA_INIT_COUNT
	.align		4
        /*0044*/ 	.byte	0x02, 0x4a
	.zero		1
	.zero		1


	//----- nvinfo : EIATTR_EXIT_INSTR_OFFSETS
	.align		4
        /*0048*/ 	.byte	0x04, 0x1c
        /*004a*/ 	.short	(.L_15 - .L_14)


	//   ....[0]....
.L_14:
        /*004c*/ 	.word	0x00000030


	//   ....[1]....
        /*0050*/ 	.word	0x000000f0


	//----- nvinfo : EIATTR_CBANK_PARAM_SIZE
	.align		4
.L_15:
        /*0054*/ 	.byte	0x03, 0x19
        /*0056*/ 	.short	0x0018


	//----- nvinfo : EIATTR_PARAM_CBANK
	.align		4
        /*0058*/ 	.byte	0x04, 0x0a
        /*005a*/ 	.short	(.L_17 - .L_16)
	.align		4
.L_16:
        /*005c*/ 	.word	index@(.nv.constant0._Z4somaPiS_S_)
        /*0060*/ 	.short	0x0380
        /*0062*/ 	.short	0x0018


	//----- nvinfo : EIATTR_SW_WAR
	.align		4
.L_17:
        /*0064*/ 	.byte	0x04, 0x36
        /*0066*/ 	.short	(.L_19 - .L_18)
.L_18:
        /*0068*/ 	.word	0x00000008
.L_19:


//--------------------- .nv.callgraph             --------------------------
	.section	.nv.callgraph,"",@"SHT_CUDA_CALLGRAPH"
	.align	4
	.sectionentsize	8
	.align		4
        /*0000*/ 	.word	0x00000000
	.align		4
        /*0004*/ 	.word	0xffffffff
	.align		4
        /*0008*/ 	.word	0x00000000
	.align		4
        /*000c*/ 	.word	0xfffffffe
	.align		4
        /*0010*/ 	.word	0x00000000
	.align		4
        /*0014*/ 	.word	0xfffffffd
	.align		4
        /*0018*/ 	.word	0x00000000
	.align		4
        /*001c*/ 	.word	0xfffffffc


//--------------------- .text._Z4somaPiS_S_       --------------------------
	.section	.text._Z4somaPiS_S_,"ax",@progbits
	.align	128
        .global         _Z4somaPiS_S_
        .type           _Z4somaPiS_S_,@function
        .size           _Z4somaPiS_S_,(.L_x_1 - _Z4somaPiS_S_)
        .other          _Z4somaPiS_S_,@"STO_CUDA_ENTRY STV_DEFAULT"
_Z4somaPiS_S_:
.text._Z4somaPiS_S_:
[----:B------:R-:W-:Y:S01]  /*0000*/  LDC R1, c[0x0][0x37c] ;  /* 0x0000df00ff017b82 */ /* 0x000fe20000000800 */
[----:B------:R-:W0:Y:S02]  /*0010*/  S2R R9, SR_CTAID.X ;  /* 0x0000000000097919 */ /* 0x000e240000002500 */
[----:B0-----:R-:W-:-:S13]  /*0020*/  ISETP.GT.U32.AND P0, PT, R9, 0x9, PT ;  /* 0x000000090900780c */ /* 0x001fda0003f04070 */
[----:B------:R-:W-:Y:S05]  /*0030*/  @P0 EXIT ;  /* 0x000000000000094d */ /* 0x000fea0003800000 */
[----:B------:R-:W0:Y:S01]  /*0040*/  LDC.64 R2, c[0x0][0x380] ;  /* 0x0000e000ff027b82 */ /* 0x000e220000000a00 */
[----:B------:R-:W1:Y:S07]  /*0050*/  LDCU.64 UR4, c[0x0][0x358] ;  /* 0x00006b00ff0477ac */ /* 0x000e6e0008000a00 */
[----:B------:R-:W2:Y:S08]  /*0060*/  LDC.64 R4, c[0x0][0x388] ;  /* 0x0000e200ff047b82 */ /* 0x000eb00000000a00 */
[----:B------:R-:W3:Y:S01]  /*0070*/  LDC.64 R6, c[0x0][0x390] ;  /* 0x0000e400ff067b82 */ /* 0x000ee20000000a00 */
[----:B0-----:R-:W-:-:S06]  /*0080*/  IMAD.WIDE.U32 R2, R9, 0x4, R2 ;  /* 0x0000000409027825 */ /* 0x001fcc00078e0002 */
[----:B-1----:R-:W4:Y:S01]  /*0090*/  LDG.E R2, desc[UR4][R2.64] ;  /* 0x0000000402027981 */ /* 0x002f22000c1e1900 */
[----:B--2---:R-:W-:-:S06]  /*00a0*/  IMAD.WIDE.U32 R4, R9, 0x4, R4 ;  /* 0x0000000409047825 */ /* 0x004fcc00078e0004 */
[----:B------:R-:W4:Y:S01]  /*00b0*/  LDG.E R5, desc[UR4][R4.64] ;  /* 0x0000000404057981 */ /* 0x000f22000c1e1900 */
[----:B---3--:R-:W-:Y:S01]  /*00c0*/  IMAD.WIDE.U32 R6, R9, 0x4, R6 ;  /* 0x0000000409067825 */ /* 0x008fe200078e0006 */
[----:B----4-:R-:W-:-:S05]  /*00d0*/  IADD3 R9, PT, PT, R2, R5, RZ ;  /* 0x0000000502097210 */ /* 0x010fca0007ffe0ff */
[----:B------:R-:W-:Y:S01]  /*00e0*/  STG.E desc[UR4][R6.64], R9 ;  /* 0x0000000906007986 */ /* 0x000fe2000c101904 */
[----:B------:R-:W-:Y:S05]  /*00f0*/  EXIT ;  /* 0x000000000000794d */ /* 0x000fea0003800000 */
.L_x_0:
[----:B------:R-:W-:-:S00]  /*0100*/  BRA `(.L_x_0) ;  /* 0xfffffffc00fc7947 */ /* 0x000fc0000383ffff */
[----:B------:R-:W-:-:S00]  /*0110*/  NOP ;  /* 0x0000000000007918 */ /* 0x000fc00000000000 */
        /* <DEDUP_REMOVED lines=14> */
.L_x_1:


//--------------------- .nv.shared.reserved.0     --------------------------
	.section	.nv.shared.reserved.0,"aw",@nobits
	.weak		__nv_reservedSMEM_offset_0_alias
	.size		__nv_reservedSMEM_offset_0_alias, 0, 64
	.other		__nv_reservedSMEM_offset_0_alias,@"STO_CUDA_RESERVED_SHARED STV_DEFAULT"
__nv_reservedSMEM_offset_0_alias:
	.zero		0
	.zero		64


//--------------------- .nv.constant0._Z4somaPiS_S_ --------------------------
	.section	.nv.constant0._Z4somaPiS_S_,"a",@progbits
	.sectionflags	@""
	.align	4
.nv.constant0._Z4somaPiS_S_:
	.zero		920


//--------------------- SYMBOLS --------------------------

	.type		.nv.reservedSmem.offset0,@object
	.size		.nv.reservedSmem.offset0,0x4
